//
// Generated by NVIDIA NVVM Compiler
//
// Compiler Build ID: CL-36424714
// Cuda compilation tools, release 13.0, V13.0.88
// Based on NVVM 20.0.0
//

.version 9.0
.target sm_100
.address_size 64

	// .globl	_Z7kreducePji

.visible .entry _Z7kreducePji(
	.param .u64 .ptr .align 1 _Z7kreducePji_param_0,
	.param .u32 _Z7kreducePji_param_1
)
{
	.reg .pred 	%p<5>;
	.reg .b32 	%r<14>;
	.reg .b64 	%rd<9>;

	ld.param.u64 	%rd3, [_Z7kreducePji_param_0];
	ld.param.u32 	%r13, [_Z7kreducePji_param_1];
	cvta.to.global.u64 	%rd1, %rd3;
	mov.u32 	%r1, %tid.x;
	mov.u32 	%r2, %ctaid.x;
	mov.u32 	%r6, %ntid.x;
	mad.lo.s32 	%r7, %r2, %r6, %r1;
	setp.lt.s32 	%p1, %r13, 2;
	mul.wide.s32 	%rd4, %r7, 4;
	add.s64 	%rd2, %rd1, %rd4;
	@%p1 bra 	$L__BB0_4;
$L__BB0_1:
	shr.u32 	%r4, %r13, 1;
	setp.ge.u32 	%p2, %r1, %r4;
	@%p2 bra 	$L__BB0_3;
	shl.b32 	%r8, %r4, 2;
	cvt.u64.u32 	%rd5, %r8;
	add.s64 	%rd6, %rd2, %rd5;
	ld.global.u32 	%r9, [%rd6];
	ld.global.u32 	%r10, [%rd2];
	add.s32 	%r11, %r10, %r9;
	st.global.u32 	[%rd2], %r11;
$L__BB0_3:
	bar.sync 	0;
	setp.gt.u32 	%p3, %r13, 3;
	mov.u32 	%r13, %r4;
	@%p3 bra 	$L__BB0_1;
$L__BB0_4:
	setp.ne.s32 	%p4, %r1, 0;
	@%p4 bra 	$L__BB0_6;
	ld.global.u32 	%r12, [%rd2];
	mul.wide.u32 	%rd7, %r2, 4;
	add.s64 	%rd8, %rd1, %rd7;
	st.global.u32 	[%rd8], %r12;
$L__BB0_6:
	bar.sync 	0;
	ret;

}


// ===== COMPILED SASS (sm_100) =====

	.target	sm_100

	.elftype	@"ET_EXEC"


//--------------------- .note.nv.tkinfo           --------------------------
	.section	.note.nv.tkinfo,"",@"SHT_NOTE"
	.sectionflags	@"SHF_NOTE_NV_TKINFO"
	.tkinfo
        /*0018*/ 	.word	0x00000002
        /*0030*/ 	.string	""
        /*0030*/ 	.string	"ptxas"
        /*0030*/ 	.string	"Cuda compilation tools, release 13.0, V13.0.88"
        /*0030*/ 	.string	"Build cuda_13.0.r13.0/compiler.36424714_0"
        /*0030*/ 	.string	"-arch sm_100 -m 64 "



//--------------------- .note.nv.cuinfo           --------------------------
	.section	.note.nv.cuinfo,"",@"SHT_NOTE"
	.sectionflags	@"SHF_NOTE_NV_CUINFO"
        /*0018*/ 	.short	0x0002
        /*001a*/ 	.short	0x0064
        /*001c*/ 	.short	0x0082
	.zero		2


//--------------------- .nv.info                  --------------------------
	.section	.nv.info,"",@"SHT_CUDA_INFO"
	.align	4


	//----- nvinfo : EIATTR_REGCOUNT
	.align		4
        /*0000*/ 	.byte	0x04, 0x2f
        /*0002*/ 	.short	(.L_1 - .L_0)
	.align		4
.L_0:
        /*0004*/ 	.word	index@(_Z7kreducePji)
        /*0008*/ 	.word	0x0000000e


	//----- nvinfo : EIATTR_FRAME_SIZE
	.align		4
.L_1:
        /*000c*/ 	.byte	0x04, 0x11
        /*000e*/ 	.short	(.L_3 - .L_2)
	.align		4
.L_2:
        /*0010*/ 	.word	index@(_Z7kreducePji)
        /*0014*/ 	.word	0x00000000


	//----- nvinfo : EIATTR_MIN_STACK_SIZE
	.align		4
.L_3:
        /*0018*/ 	.byte	0x04, 0x12
        /*001a*/ 	.short	(.L_5 - .L_4)
	.align		4
.L_4:
        /*001c*/ 	.word	index@(_Z7kreducePji)
        /*0020*/ 	.word	0x00000000
.L_5:


//--------------------- .nv.compat                --------------------------
	.section	.nv.compat,"",@"SHT_CUDA_COMPAT_INFO"
	.align	4
        /*0000*/ 	.byte	0x02, 0x09, 0x00, 0x00, 0x02, 0x02, 0x01, 0x00, 0x02, 0x05, 0x05, 0x00, 0x03, 0x07, 0x01, 0x01
        /*0010*/ 	.byte	0x02, 0x03, 0x00, 0x00, 0x02, 0x06, 0x01, 0x00, 0x04, 0x0b, 0x08, 0x00, 0x09, 0x00, 0x00, 0x00
        /*0020*/ 	.byte	0x00, 0x00, 0x00, 0x00


//--------------------- .nv.info._Z7kreducePji    --------------------------
	.section	.nv.info._Z7kreducePji,"",@"SHT_CUDA_INFO"
	.sectionflags	@""
	.align	4


	//----- nvinfo : EIATTR_CUDA_API_VERSION
	.align		4
        /*0000*/ 	.byte	0x04, 0x37
        /*0002*/ 	.short	(.L_7 - .L_6)
.L_6:
        /*0004*/ 	.word	0x00000082


	//----- nvinfo : EIATTR_KPARAM_INFO
	.align		4
.L_7:
        /*0008*/ 	.byte	0x04, 0x17
        /*000a*/ 	.short	(.L_9 - .L_8)
.L_8:
        /*000c*/ 	.word	0x00000000
        /*0010*/ 	.short	0x0001
        /*0012*/ 	.short	0x0008
        /*0014*/ 	.byte	0x00, 0xf0, 0x11, 0x00


	//----- nvinfo : EIATTR_KPARAM_INFO
	.align		4
.L_9:
        /*0018*/ 	.byte	0x04, 0x17
        /*001a*/ 	.short	(.L_11 - .L_10)
.L_10:
        /*001c*/ 	.word	0x00000000
        /*0020*/ 	.short	0x0000
        /*0022*/ 	.short	0x0000
        /*0024*/ 	.byte	0x00, 0xf5, 0x21, 0x00


	//----- nvinfo : EIATTR_SPARSE_MMA_MASK
	.align		4
.L_11:
        /*0028*/ 	.byte	0x03, 0x50
        /*002a*/ 	.short	0x0000


	//----- nvinfo : EIATTR_MAXREG_COUNT
	.align		4
        /*002c*/ 	.byte	0x03, 0x1b
        /*002e*/ 	.short	0x00ff


	//----- nvinfo : EIATTR_NUM_BARRIERS
	.align		4
        /*0030*/ 	.byte	0x02, 0x4c
        /*0032*/ 	.byte	0x01
	.zero		1


	//----- nvinfo : EIATTR_MERCURY_ISA_VERSION
	.align		4
        /*0034*/ 	.byte	0x03, 0x5f
        /*0036*/ 	.short	0x0101


	//----- nvinfo : EIATTR_VRC_CTA_INIT_COUNT
	.align		4
        /*0038*/ 	.byte	0x02, 0x4a
	.zero		1
	.zero		1


	//----- nvinfo : EIATTR_EXIT_INSTR_OFFSETS
	.align		4
        /*003c*/ 	.byte	0x04, 0x1c
        /*003e*/ 	.short	(.L_13 - .L_12)


	//   ....[0]....
.L_12:
        /*0040*/ 	.word	0x00000250


	//----- nvinfo : EIATTR_CRS_STACK_SIZE
	.align		4
.L_13:
        /*0044*/ 	.byte	0x04, 0x1e
        /*0046*/ 	.short	(.L_15 - .L_14)
.L_14:
        /*0048*/ 	.word	0x00000000


	//----- nvinfo : EIATTR_CBANK_PARAM_SIZE
	.align		4
.L_15:
        /*004c*/ 	.byte	0x03, 0x19
        /*004e*/ 	.short	0x000c


	//----- nvinfo : EIATTR_PARAM_CBANK
	.align		4
        /*0050*/ 	.byte	0x04, 0x0a
        /*0052*/ 	.short	(.L_17 - .L_16)
	.align		4
.L_16:
        /*0054*/ 	.word	index@(.nv.constant0._Z7kreducePji)
        /*0058*/ 	.short	0x0380
        /*005a*/ 	.short	0x000c


	//----- nvinfo : EIATTR_SW_WAR
	.align		4
.L_17:
        /*005c*/ 	.byte	0x04, 0x36
        /*005e*/ 	.short	(.L_19 - .L_18)
.L_18:
        /*0060*/ 	.word	0x00000008
.L_19:


//--------------------- .nv.callgraph             --------------------------
	.section	.nv.callgraph,"",@"SHT_CUDA_CALLGRAPH"
	.align	4
	.sectionentsize	8
	.align		4
        /*0000*/ 	.word	0x00000000
	.align		4
        /*0004*/ 	.word	0xffffffff
	.align		4
        /*0008*/ 	.word	0x00000000
	.align		4
        /*000c*/ 	.word	0xfffffffe
	.align		4
        /*0010*/ 	.word	0x00000000
	.align		4
        /*0014*/ 	.word	0xfffffffd
	.align		4
        /*0018*/ 	.word	0x00000000
	.align		4
        /*001c*/ 	.word	0xfffffffc


//--------------------- .text._Z7kreducePji       --------------------------
	.section	.text._Z7kreducePji,"ax",@progbits
	.align	128
        .global         _Z7kreducePji
        .type           _Z7kreducePji,@function
        .size           _Z7kreducePji,(.L_x_7 - _Z7kreducePji)
        .other          _Z7kreducePji,@"STO_CUDA_ENTRY STV_DEFAULT"
_Z7kreducePji:
.text._Z7kreducePji:
[----:B------:R-:W-:Y:S01]  /*0000*/  LDC R1, c[0x0][0x37c] ;  /* 0x0000df00ff017b82 */ /* 0x000fe20000000800 */
[----:B------:R-:W0:Y:S01]  /*0010*/  S2R R6, SR_TID.X ;  /* 0x0000000000067919 */ /* 0x000e220000002100 */
[----:B------:R-:W1:Y:S06]  /*0020*/  LDCU UR7, c[0x0][0x388] ;  /* 0x00007100ff0777ac */ /* 0x000e6c0008000800 */
[----:B------:R-:W2:Y:S01]  /*0030*/  LDC.64 R2, c[0x0][0x380] ;  /* 0x0000e000ff027b82 */ /* 0x000ea20000000a00 */
[----:B------:R-:W0:Y:S01]  /*0040*/  S2R R9, SR_CTAID.X ;  /* 0x0000000000097919 */ /* 0x000e220000002500 */
[----:B------:R-:W0:Y:S01]  /*0050*/  LDCU UR6, c[0x0][0x360] ;  /* 0x00006c00ff0677ac */ /* 0x000e220008000800 */
[----:B------:R-:W3:Y:S01]  /*0060*/  LDCU.64 UR4, c[0x0][0x358] ;  /* 0x00006b00ff0477ac */ /* 0x000ee20008000a00 */
[----:B-1----:R-:W-:Y:S01]  /*0070*/  UISETP.GE.AND UP0, UPT, UR7, 0x2, UPT ;  /* 0x000000020700788c */ /* 0x002fe2000bf06270 */
[----:B0-----:R-:W-:-:S04]  /*0080*/  IMAD R5, R9, UR6, R6 ;  /* 0x0000000609057c24 */ /* 0x001fc8000f8e0206 */
[----:B--2---:R-:W-:-:S04]  /*0090*/  IMAD.WIDE R2, R5, 0x4, R2 ;  /* 0x0000000405027825 */ /* 0x004fc800078e0202 */
[----:B---3--:R-:W-:Y:S05]  /*00a0*/  BRA.U !UP0, `(.L_x_0) ;  /* 0x0000000108447547 */ /* 0x008fea000b800000 */
[----:B------:R-:W0:Y:S02]  /*00b0*/  LDCU UR6, c[0x0][0x388] ;  /* 0x00007100ff0677ac */ /* 0x000e240008000800 */
[----:B0-----:R-:W-:-:S07]  /*00c0*/  IMAD.U32 R0, RZ, RZ, UR6 ;  /* 0x00000006ff007e24 */ /* 0x001fce000f8e00ff */
.L_x_3:
[----:B------:R-:W-:Y:S01]  /*00d0*/  SHF.R.U32.HI R11, RZ, 0x1, R0 ;  /* 0x00000001ff0b7819 */ /* 0x000fe20000011600 */
[----:B------:R-:W-:Y:S03]  /*00e0*/  BSSY.RECONVERGENT B0, `(.L_x_1) ;  /* 0x0000009000007945 */ /* 0x000fe60003800200 */
[----:B------:R-:W-:-:S13]  /*00f0*/  ISETP.GE.U32.AND P0, PT, R6, R11, PT ;  /* 0x0000000b0600720c */ /* 0x000fda0003f06070 */
[----:B0-----:R-:W-:Y:S05]  /*0100*/  @P0 BRA `(.L_x_2) ;  /* 0x0000000000180947 */ /* 0x001fea0003800000 */
[----:B------:R-:W-:Y:S01]  /*0110*/  LEA R4, P0, R11, R2, 0x2 ;  /* 0x000000020b047211 */ /* 0x000fe200078010ff */
[----:B------:R-:W2:Y:S04]  /*0120*/  LDG.E R7, desc[UR4][R2.64] ;  /* 0x0000000402077981 */ /* 0x000ea8000c1e1900 */
[----:B------:R-:W-:-:S05]  /*0130*/  IMAD.X R5, RZ, RZ, R3, P0 ;  /* 0x000000ffff057224 */ /* 0x000fca00000e0603 */
[----:B------:R-:W2:Y:S02]  /*0140*/  LDG.E R4, desc[UR4][R4.64] ;  /* 0x0000000404047981 */ /* 0x000ea4000c1e1900 */
[----:B--2---:R-:W-:-:S05]  /*0150*/  IADD3 R7, PT, PT, R4, R7, RZ ;  /* 0x0000000704077210 */ /* 0x004fca0007ffe0ff */
[----:B------:R0:W-:Y:S02]  /*0160*/  STG.E desc[UR4][R2.64], R7 ;  /* 0x0000000702007986 */ /* 0x0001e4000c101904 */
.L_x_2:
[----:B------:R-:W-:Y:S05]  /*0170*/  BSYNC.RECONVERGENT B0 ;  /* 0x0000000000007941 */ /* 0x000fea0003800200 */
.L_x_1:
[----:B------:R-:W-:Y:S01]  /*0180*/  BAR.SYNC.DEFER_BLOCKING 0x0 ;  /* 0x0000000000007b1d */ /* 0x000fe20000010000 */
[----:B------:R-:W-:Y:S01]  /*0190*/  ISETP.GT.U32.AND P0, PT, R0, 0x3, PT ;  /* 0x000000030000780c */ /* 0x000fe20003f04070 */
[----:B------:R-:W-:-:S12]  /*01a0*/  IMAD.MOV.U32 R0, RZ, RZ, R11 ;  /* 0x000000ffff007224 */ /* 0x000fd800078e000b */
[----:B------:R-:W-:Y:S05]  /*01b0*/  @P0 BRA `(.L_x_3) ;  /* 0xfffffffc00c40947 */ /* 0x000fea000383ffff */
.L_x_0:
[----:B------:R-:W-:Y:S01]  /*01c0*/  ISETP.NE.AND P0, PT, R6, RZ, PT ;  /* 0x000000ff0600720c */ /* 0x000fe20003f05270 */
[----:B------:R-:W-:-:S12]  /*01d0*/  BSSY.RECONVERGENT B0, `(.L_x_4) ;  /* 0x0000006000007945 */ /* 0x000fd80003800200 */
[----:B------:R-:W-:Y:S05]  /*01e0*/  @P0 BRA `(.L_x_5) ;  /* 0x0000000000100947 */ /* 0x000fea0003800000 */
[----:B0-----:R-:W2:Y:S01]  /*01f0*/  LDG.E R3, desc[UR4][R2.64] ;  /* 0x0000000402037981 */ /* 0x001ea2000c1e1900 */
[----:B------:R-:W0:Y:S02]  /*0200*/  LDC.64 R4, c[0x0][0x380] ;  /* 0x0000e000ff047b82 */ /* 0x000e240000000a00 */
[----:B0-----:R-:W-:-:S05]  /*0210*/  IMAD.WIDE.U32 R4, R9, 0x4, R4 ;  /* 0x0000000409047825 */ /* 0x001fca00078e0004 */
[----:B--2---:R1:W-:Y:S02]  /*0220*/  STG.E desc[UR4][R4.64], R3 ;  /* 0x0000000304007986 */ /* 0x0043e4000c101904 */
.L_x_5:
[----:B------:R-:W-:Y:S05]  /*0230*/  BSYNC.RECONVERGENT B0 ;  /* 0x0000000000007941 */ /* 0x000fea0003800200 */
.L_x_4:
[----:B------:R-:W-:Y:S06]  /*0240*/  BAR.SYNC.DEFER_BLOCKING 0x0 ;  /* 0x0000000000007b1d */ /* 0x000fec0000010000 */
[----:B------:R-:W-:Y:S05]  /*0250*/  EXIT ;  /* 0x000000000000794d */ /* 0x000fea0003800000 */
.L_x_6:
[----:B------:R-:W-:-:S00]  /*0260*/  BRA `(.L_x_6) ;  /* 0xfffffffc00fc7947 */ /* 0x000fc0000383ffff */
[----:B------:R-:W-:-:S00]  /*0270*/  NOP ;  /* 0x0000000000007918 */ /* 0x000fc00000000000 */
        /* <DEDUP_REMOVED lines=8> */
.L_x_7:


//--------------------- .nv.shared.reserved.0     --------------------------
	.section	.nv.shared.reserved.0,"aw",@nobits
	.weak		__nv_reservedSMEM_offset_0_alias
	.size		__nv_reservedSMEM_offset_0_alias, 0, 64
	.other		__nv_reservedSMEM_offset_0_alias,@"STO_CUDA_RESERVED_SHARED STV_DEFAULT"
__nv_reservedSMEM_offset_0_alias:
	.zero		0
	.zero		64


//--------------------- .nv.constant0._Z7kreducePji --------------------------
	.section	.nv.constant0._Z7kreducePji,"a",@progbits
	.sectionflags	@""
	.align	4
.nv.constant0._Z7kreducePji:
	.zero		908


//--------------------- SYMBOLS --------------------------

	.type		.nv.reservedSmem.offset0,@object
	.size		.nv.reservedSmem.offset0,0x4
